//
// Generated by NVIDIA NVVM Compiler
//
// Compiler Build ID: CL-29190527
// Cuda compilation tools, release 11.1, V11.1.105
// Based on LLVM 3.4svn
//

.version 7.1
.target sm_80
.address_size 64

	// .globl	Fused_ReduceSum_split_17495823771920971512_kernel0
// _ZZ50Fused_ReduceSum_split_17495823771920971512_kernel0E18input_0_red_shared has been demoted
// _ZZ50Fused_ReduceSum_split_17495823771920971512_kernel0E8red_buf0 has been demoted

.visible .entry Fused_ReduceSum_split_17495823771920971512_kernel0(
	.param .u64 Fused_ReduceSum_split_17495823771920971512_kernel0_param_0,
	.param .u64 Fused_ReduceSum_split_17495823771920971512_kernel0_param_1,
	.param .u64 Fused_ReduceSum_split_17495823771920971512_kernel0_param_2
)
{
	.reg .pred 	%p<13>;
	.reg .f32 	%f<62>;
	.reg .b32 	%r<54>;
	.reg .b64 	%rd<9>;
	// demoted variable
	.shared .align 4 .b8 _ZZ50Fused_ReduceSum_split_17495823771920971512_kernel0E18input_0_red_shared[32];
	// demoted variable
	.shared .align 4 .b8 _ZZ50Fused_ReduceSum_split_17495823771920971512_kernel0E8red_buf0[1024];

	ld.param.u64 	%rd3, [Fused_ReduceSum_split_17495823771920971512_kernel0_param_0];
	ld.param.u64 	%rd4, [Fused_ReduceSum_split_17495823771920971512_kernel0_param_1];
	mov.u32 	%r1, %tid.x;
	setp.ne.s32	%p3, %r1, 0;
	@%p3 bra 	BB0_2;

	mov.u32 	%r13, %tid.y;
	shl.b32 	%r14, %r13, 2;
	mov.u32 	%r15, _ZZ50Fused_ReduceSum_split_17495823771920971512_kernel0E18input_0_red_shared;
	add.s32 	%r16, %r15, %r14;
	mov.u32 	%r17, 0;
	st.shared.u32 	[%r16], %r17;

BB0_2:
	mov.u32 	%r2, %tid.y;
	bar.sync 	0;
	mov.u32 	%r3, %ctaid.y;
	mad.lo.s32 	%r19, %r3, 8192, %r1;
	mad.lo.s32 	%r52, %r2, 1024, %r19;
	cvta.to.global.u64 	%rd1, %rd4;
	cvta.to.global.u64 	%rd2, %rd3;
	mov.f32 	%f60, 0f00000000;
	mov.u32 	%r53, -32;
	mov.f32 	%f61, %f60;

BB0_3:
	mul.wide.s32 	%rd5, %r52, 4;
	add.s64 	%rd6, %rd2, %rd5;
	ld.global.nc.f32 	%f8, [%rd6];
	sub.f32 	%f9, %f8, %f60;
	add.f32 	%f10, %f61, %f9;
	sub.f32 	%f11, %f10, %f61;
	sub.f32 	%f12, %f11, %f9;
	ld.global.nc.f32 	%f13, [%rd6+128];
	sub.f32 	%f14, %f13, %f12;
	add.f32 	%f15, %f10, %f14;
	sub.f32 	%f16, %f15, %f10;
	sub.f32 	%f17, %f16, %f14;
	ld.global.nc.f32 	%f18, [%rd6+256];
	sub.f32 	%f19, %f18, %f17;
	add.f32 	%f20, %f15, %f19;
	sub.f32 	%f21, %f20, %f15;
	sub.f32 	%f22, %f21, %f19;
	ld.global.nc.f32 	%f23, [%rd6+384];
	sub.f32 	%f24, %f23, %f22;
	add.f32 	%f25, %f20, %f24;
	sub.f32 	%f26, %f25, %f20;
	sub.f32 	%f27, %f26, %f24;
	ld.global.nc.f32 	%f28, [%rd6+512];
	sub.f32 	%f29, %f28, %f27;
	add.f32 	%f30, %f25, %f29;
	sub.f32 	%f31, %f30, %f25;
	sub.f32 	%f32, %f31, %f29;
	ld.global.nc.f32 	%f33, [%rd6+640];
	sub.f32 	%f34, %f33, %f32;
	add.f32 	%f35, %f30, %f34;
	sub.f32 	%f36, %f35, %f30;
	sub.f32 	%f37, %f36, %f34;
	ld.global.nc.f32 	%f38, [%rd6+768];
	sub.f32 	%f39, %f38, %f37;
	add.f32 	%f40, %f35, %f39;
	sub.f32 	%f41, %f40, %f35;
	sub.f32 	%f42, %f41, %f39;
	ld.global.nc.f32 	%f43, [%rd6+896];
	sub.f32 	%f44, %f43, %f42;
	add.f32 	%f61, %f40, %f44;
	sub.f32 	%f45, %f61, %f40;
	sub.f32 	%f60, %f45, %f44;
	add.s32 	%r52, %r52, 256;
	add.s32 	%r53, %r53, 8;
	setp.ne.s32	%p4, %r53, 0;
	@%p4 bra 	BB0_3;

	mov.u32 	%r20, %ntid.x;
	mad.lo.s32 	%r21, %r20, %r2, %r1;
	and.b32  	%r9, %r21, 31;
	and.b32  	%r10, %r21, -32;
	add.s32 	%r22, %r10, %r9;
	shl.b32 	%r23, %r22, 2;
	mov.u32 	%r24, _ZZ50Fused_ReduceSum_split_17495823771920971512_kernel0E8red_buf0;
	add.s32 	%r11, %r24, %r23;
	st.shared.f32 	[%r11], %f61;
	bar.sync 	0;
	bar.sync 	0;
	ld.shared.f32 	%f46, [%r11];
	mov.b32 	 %r25, %f46;
	mov.u32 	%r26, 2;
	mov.u32 	%r27, 31;
	mov.u32 	%r28, 16;
	mov.u32 	%r29, -1;
	shfl.sync.down.b32 	%r30|%p5, %r25, %r28, %r27, %r29;
	mov.b32 	 %f47, %r30;
	add.f32 	%f48, %f46, %f47;
	mov.b32 	 %r31, %f48;
	mov.u32 	%r32, 8;
	shfl.sync.down.b32 	%r33|%p6, %r31, %r32, %r27, %r29;
	mov.b32 	 %f49, %r33;
	add.f32 	%f50, %f48, %f49;
	mov.b32 	 %r34, %f50;
	mov.u32 	%r35, 4;
	shfl.sync.down.b32 	%r36|%p7, %r34, %r35, %r27, %r29;
	mov.b32 	 %f51, %r36;
	add.f32 	%f52, %f50, %f51;
	mov.b32 	 %r37, %f52;
	shfl.sync.down.b32 	%r38|%p8, %r37, %r26, %r27, %r29;
	mov.b32 	 %f53, %r38;
	add.f32 	%f5, %f52, %f53;
	mov.b32 	 %r39, %f5;
	mov.u32 	%r40, 1;
	shfl.sync.down.b32 	%r12|%p1, %r39, %r40, %r27, %r29;
	setp.ne.s32	%p9, %r9, 0;
	@%p9 bra 	BB0_6;

	mov.b32 	 %f54, %r12;
	add.f32 	%f55, %f5, %f54;
	st.shared.f32 	[%r11], %f55;

BB0_6:
	setp.eq.s32	%p2, %r9, 0;
	bar.sync 	0;
	@!%p2 bra 	BB0_8;
	bra.uni 	BB0_7;

BB0_7:
	shl.b32 	%r41, %r2, 2;
	mov.u32 	%r42, _ZZ50Fused_ReduceSum_split_17495823771920971512_kernel0E18input_0_red_shared;
	add.s32 	%r43, %r42, %r41;
	shl.b32 	%r44, %r10, 2;
	add.s32 	%r46, %r24, %r44;
	ld.shared.f32 	%f56, [%r46];
	ld.shared.f32 	%f57, [%r43];
	add.f32 	%f58, %f57, %f56;
	st.shared.f32 	[%r43], %f58;

BB0_8:
	bar.sync 	0;
	setp.eq.s32	%p10, %r2, 0;
	setp.lt.s32	%p11, %r1, 8;
	and.pred  	%p12, %p11, %p10;
	@!%p12 bra 	BB0_10;
	bra.uni 	BB0_9;

BB0_9:
	shl.b32 	%r47, %r1, 2;
	mov.u32 	%r48, _ZZ50Fused_ReduceSum_split_17495823771920971512_kernel0E18input_0_red_shared;
	add.s32 	%r49, %r48, %r47;
	ld.shared.f32 	%f59, [%r49];
	shl.b32 	%r50, %r3, 3;
	add.s32 	%r51, %r50, %r1;
	mul.wide.s32 	%rd7, %r51, 4;
	add.s64 	%rd8, %rd1, %rd7;
	st.global.f32 	[%rd8], %f59;

BB0_10:
	bar.sync 	0;
	ret;
}




// ===== COMPILED SASS (sm_100) =====

	.target	sm_100

	.elftype	@"ET_EXEC"


//--------------------- .note.nv.tkinfo           --------------------------
	.section	.note.nv.tkinfo,"",@"SHT_NOTE"
	.sectionflags	@"SHF_NOTE_NV_TKINFO"
	.tkinfo
        /*0018*/ 	.word	0x00000002
        /*0030*/ 	.string	""
        /*0030*/ 	.string	"ptxas"
        /*0030*/ 	.string	"Cuda compilation tools, release 13.0, V13.0.88"
        /*0030*/ 	.string	"Build cuda_13.0.r13.0/compiler.36424714_0"
        /*0030*/ 	.string	"-arch sm_100 "



//--------------------- .note.nv.cuinfo           --------------------------
	.section	.note.nv.cuinfo,"",@"SHT_NOTE"
	.sectionflags	@"SHF_NOTE_NV_CUINFO"
        /*0018*/ 	.short	0x0002
        /*001a*/ 	.short	0x0050
        /*001c*/ 	.short	0x0082
	.zero		2


//--------------------- .nv.info                  --------------------------
	.section	.nv.info,"",@"SHT_CUDA_INFO"
	.align	4


	//----- nvinfo : EIATTR_REGCOUNT
	.align		4
        /*0000*/ 	.byte	0x04, 0x2f
        /*0002*/ 	.short	(.L_1 - .L_0)
	.align		4
.L_0:
        /*0004*/ 	.word	index@(Fused_ReduceSum_split_17495823771920971512_kernel0)
        /*0008*/ 	.word	0x00000020


	//----- nvinfo : EIATTR_FRAME_SIZE
	.align		4
.L_1:
        /*000c*/ 	.byte	0x04, 0x11
        /*000e*/ 	.short	(.L_3 - .L_2)
	.align		4
.L_2:
        /*0010*/ 	.word	index@(Fused_ReduceSum_split_17495823771920971512_kernel0)
        /*0014*/ 	.word	0x00000000


	//----- nvinfo : EIATTR_MIN_STACK_SIZE
	.align		4
.L_3:
        /*0018*/ 	.byte	0x04, 0x12
        /*001a*/ 	.short	(.L_5 - .L_4)
	.align		4
.L_4:
        /*001c*/ 	.word	index@(Fused_ReduceSum_split_17495823771920971512_kernel0)
        /*0020*/ 	.word	0x00000000
.L_5:


//--------------------- .nv.compat                --------------------------
	.section	.nv.compat,"",@"SHT_CUDA_COMPAT_INFO"
	.align	4
        /*0000*/ 	.byte	0x02, 0x09, 0x00, 0x00, 0x02, 0x02, 0x01, 0x00, 0x02, 0x05, 0x05, 0x00, 0x03, 0x07, 0x01, 0x01
        /*0010*/ 	.byte	0x02, 0x03, 0x00, 0x00, 0x02, 0x06, 0x01, 0x00, 0x04, 0x0b, 0x08, 0x00, 0x09, 0x00, 0x00, 0x00
        /*0020*/ 	.byte	0x00, 0x00, 0x00, 0x00


//--------------------- .nv.info.Fused_ReduceSum_split_17495823771920971512_kernel0 --------------------------
	.section	.nv.info.Fused_ReduceSum_split_17495823771920971512_kernel0,"",@"SHT_CUDA_INFO"
	.sectionflags	@""
	.align	4


	//----- nvinfo : EIATTR_CUDA_API_VERSION
	.align		4
        /*0000*/ 	.byte	0x04, 0x37
        /*0002*/ 	.short	(.L_7 - .L_6)
.L_6:
        /*0004*/ 	.word	0x00000082


	//----- nvinfo : EIATTR_KPARAM_INFO
	.align		4
.L_7:
        /*0008*/ 	.byte	0x04, 0x17
        /*000a*/ 	.short	(.L_9 - .L_8)
.L_8:
        /*000c*/ 	.word	0x00000000
        /*0010*/ 	.short	0x0002
        /*0012*/ 	.short	0x0010
        /*0014*/ 	.byte	0x00, 0xf0, 0x21, 0x00


	//----- nvinfo : EIATTR_KPARAM_INFO
	.align		4
.L_9:
        /*0018*/ 	.byte	0x04, 0x17
        /*001a*/ 	.short	(.L_11 - .L_10)
.L_10:
        /*001c*/ 	.word	0x00000000
        /*0020*/ 	.short	0x0001
        /*0022*/ 	.short	0x0008
        /*0024*/ 	.byte	0x00, 0xf0, 0x21, 0x00


	//----- nvinfo : EIATTR_KPARAM_INFO
	.align		4
.L_11:
        /*0028*/ 	.byte	0x04, 0x17
        /*002a*/ 	.short	(.L_13 - .L_12)
.L_12:
        /*002c*/ 	.word	0x00000000
        /*0030*/ 	.short	0x0000
        /*0032*/ 	.short	0x0000
        /*0034*/ 	.byte	0x00, 0xf0, 0x21, 0x00


	//----- nvinfo : EIATTR_SPARSE_MMA_MASK
	.align		4
.L_13:
        /*0038*/ 	.byte	0x03, 0x50
        /*003a*/ 	.short	0x0000


	//----- nvinfo : EIATTR_MAXREG_COUNT
	.align		4
        /*003c*/ 	.byte	0x03, 0x1b
        /*003e*/ 	.short	0x00ff


	//----- nvinfo : EIATTR_NUM_BARRIERS
	.align		4
        /*0040*/ 	.byte	0x02, 0x4c
        /*0042*/ 	.byte	0x01
	.zero		1


	//----- nvinfo : EIATTR_MERCURY_ISA_VERSION
	.align		4
        /*0044*/ 	.byte	0x03, 0x5f
        /*0046*/ 	.short	0x0101


	//----- nvinfo : EIATTR_COOP_GROUP_MASK_REGIDS
	.align		4
        /*0048*/ 	.byte	0x04, 0x29
        /*004a*/ 	.short	(.L_15 - .L_14)


	//   ....[0]....
.L_14:
        /*004c*/ 	.word	0xffffffff


	//   ....[1]....
        /*0050*/ 	.word	0xffffffff


	//   ....[2]....
        /*0054*/ 	.word	0xffffffff


	//   ....[3]....
        /*0058*/ 	.word	0xffffffff


	//   ....[4]....
        /*005c*/ 	.word	0xffffffff


	//----- nvinfo : EIATTR_COOP_GROUP_INSTR_OFFSETS
	.align		4
.L_15:
        /*0060*/ 	.byte	0x04, 0x28
        /*0062*/ 	.short	(.L_17 - .L_16)


	//   ....[0]....
.L_16:
        /*0064*/ 	.word	0x00000c00


	//   ....[1]....
        /*0068*/ 	.word	0x00000c20


	//   ....[2]....
        /*006c*/ 	.word	0x00000c40


	//   ....[3]....
        /*0070*/ 	.word	0x00000c60


	//   ....[4]....
        /*0074*/ 	.word	0x00000c90


	//----- nvinfo : EIATTR_VRC_CTA_INIT_COUNT
	.align		4
.L_17:
        /*0078*/ 	.byte	0x02, 0x4a
	.zero		1
	.zero		1


	//----- nvinfo : EIATTR_EXIT_INSTR_OFFSETS
	.align		4
        /*007c*/ 	.byte	0x04, 0x1c
        /*007e*/ 	.short	(.L_19 - .L_18)


	//   ....[0]....
.L_18:
        /*0080*/ 	.word	0x00000e00


	//----- nvinfo : EIATTR_CBANK_PARAM_SIZE
	.align		4
.L_19:
        /*0084*/ 	.byte	0x03, 0x19
        /*0086*/ 	.short	0x0018


	//----- nvinfo : EIATTR_PARAM_CBANK
	.align		4
        /*0088*/ 	.byte	0x04, 0x0a
        /*008a*/ 	.short	(.L_21 - .L_20)
	.align		4
.L_20:
        /*008c*/ 	.word	index@(.nv.constant0.Fused_ReduceSum_split_17495823771920971512_kernel0)
        /*0090*/ 	.short	0x0380
        /*0092*/ 	.short	0x0018


	//----- nvinfo : EIATTR_SW_WAR
	.align		4
.L_21:
        /*0094*/ 	.byte	0x04, 0x36
        /*0096*/ 	.short	(.L_23 - .L_22)
.L_22:
        /*0098*/ 	.word	0x00000008
.L_23:


//--------------------- .nv.callgraph             --------------------------
	.section	.nv.callgraph,"",@"SHT_CUDA_CALLGRAPH"
	.align	4
	.sectionentsize	8
	.align		4
        /*0000*/ 	.word	0x00000000
	.align		4
        /*0004*/ 	.word	0xffffffff
	.align		4
        /*0008*/ 	.word	0x00000000
	.align		4
        /*000c*/ 	.word	0xfffffffe
	.align		4
        /*0010*/ 	.word	0x00000000
	.align		4
        /*0014*/ 	.word	0xfffffffd
	.align		4
        /*0018*/ 	.word	0x00000000
	.align		4
        /*001c*/ 	.word	0xfffffffc


//--------------------- .text.Fused_ReduceSum_split_17495823771920971512_kernel0 --------------------------
	.section	.text.Fused_ReduceSum_split_17495823771920971512_kernel0,"ax",@progbits
	.align	128
        .global         Fused_ReduceSum_split_17495823771920971512_kernel0
        .type           Fused_ReduceSum_split_17495823771920971512_kernel0,@function
        .size           Fused_ReduceSum_split_17495823771920971512_kernel0,(.L_x_1 - Fused_ReduceSum_split_17495823771920971512_kernel0)
        .other          Fused_ReduceSum_split_17495823771920971512_kernel0,@"STO_CUDA_ENTRY STV_DEFAULT"
Fused_ReduceSum_split_17495823771920971512_kernel0:
.text.Fused_ReduceSum_split_17495823771920971512_kernel0:
[----:B------:R-:W-:Y:S01]  /*0000*/  LDC R1, c[0x0][0x37c] ;  /* 0x0000df00ff017b82 */ /* 0x000fe20000000800 */
[----:B------:R-:W0:Y:S07]  /*0010*/  S2R R9, SR_TID.X ;  /* 0x0000000000097919 */ /* 0x000e2e0000002100 */
[----:B------:R-:W1:Y:S01]  /*0020*/  LDC.64 R2, c[0x0][0x380] ;  /* 0x0000e000ff027b82 */ /* 0x000e620000000a00 */
[----:B------:R-:W2:Y:S01]  /*0030*/  LDCU.64 UR4, c[0x0][0x358] ;  /* 0x00006b00ff0477ac */ /* 0x000ea20008000a00 */
[----:B------:R-:W0:Y:S01]  /*0040*/  S2R R0, SR_CTAID.Y ;  /* 0x0000000000007919 */ /* 0x000e220000002600 */
[----:B------:R-:W3:Y:S01]  /*0050*/  S2R R8, SR_TID.Y ;  /* 0x0000000000087919 */ /* 0x000ee20000002200 */
[----:B0-----:R-:W-:-:S04]  /*0060*/  LEA R23, R0, R9, 0xd ;  /* 0x0000000900177211 */ /* 0x001fc800078e68ff */
[----:B---3--:R-:W-:-:S05]  /*0070*/  LEA R23, R8, R23, 0xa ;  /* 0x0000001708177211 */ /* 0x008fca00078e50ff */
[----:B-1----:R-:W-:-:S05]  /*0080*/  IMAD.WIDE R4, R23, 0x4, R2 ;  /* 0x0000000417047825 */ /* 0x002fca00078e0202 */
[----:B--2---:R-:W2:Y:S04]  /*0090*/  LDG.E.CONSTANT R22, desc[UR4][R4.64] ;  /* 0x0000000404167981 */ /* 0x004ea8000c1e9900 */
[----:B------:R-:W3:Y:S04]  /*00a0*/  LDG.E.CONSTANT R21, desc[UR4][R4.64+0x80] ;  /* 0x0000800404157981 */ /* 0x000ee8000c1e9900 */
[----:B------:R-:W4:Y:S04]  /*00b0*/  LDG.E.CONSTANT R20, desc[UR4][R4.64+0x100] ;  /* 0x0001000404147981 */ /* 0x000f28000c1e9900 */
[----:B------:R-:W5:Y:S04]  /*00c0*/  LDG.E.CONSTANT R19, desc[UR4][R4.64+0x180] ;  /* 0x0001800404137981 */ /* 0x000f68000c1e9900 */
[----:B------:R-:W5:Y:S04]  /*00d0*/  LDG.E.CONSTANT R25, desc[UR4][R4.64+0x200] ;  /* 0x0002000404197981 */ /* 0x000f68000c1e9900 */
[----:B------:R-:W5:Y:S04]  /*00e0*/  LDG.E.CONSTANT R24, desc[UR4][R4.64+0x280] ;  /* 0x0002800404187981 */ /* 0x000f68000c1e9900 */
[----:B------:R-:W5:Y:S04]  /*00f0*/  LDG.E.CONSTANT R10, desc[UR4][R4.64+0x300] ;  /* 0x00030004040a7981 */ /* 0x000f68000c1e9900 */
[----:B------:R0:W5:Y:S01]  /*0100*/  LDG.E.CONSTANT R11, desc[UR4][R4.64+0x380] ;  /* 0x00038004040b7981 */ /* 0x000162000c1e9900 */
[----:B------:R-:W-:-:S05]  /*0110*/  IADD3 R7, PT, PT, R23, 0x100, RZ ;  /* 0x0000010017077810 */ /* 0x000fca0007ffe0ff */
[----:B------:R-:W-:-:S05]  /*0120*/  IMAD.WIDE R6, R7, 0x4, R2 ;  /* 0x0000000407067825 */ /* 0x000fca00078e0202 */
[----:B------:R-:W5:Y:S04]  /*0130*/  LDG.E.CONSTANT R12, desc[UR4][R6.64] ;  /* 0x00000004060c7981 */ /* 0x000f68000c1e9900 */
[----:B------:R-:W5:Y:S04]  /*0140*/  LDG.E.CONSTANT R13, desc[UR4][R6.64+0x80] ;  /* 0x00008004060d7981 */ /* 0x000f68000c1e9900 */
[----:B------:R-:W5:Y:S04]  /*0150*/  LDG.E.CONSTANT R14, desc[UR4][R6.64+0x100] ;  /* 0x00010004060e7981 */ /* 0x000f68000c1e9900 */
[----:B------:R-:W5:Y:S04]  /*0160*/  LDG.E.CONSTANT R15, desc[UR4][R6.64+0x180] ;  /* 0x00018004060f7981 */ /* 0x000f68000c1e9900 */
[----:B------:R-:W5:Y:S04]  /*0170*/  LDG.E.CONSTANT R16, desc[UR4][R6.64+0x200] ;  /* 0x0002000406107981 */ /* 0x000f68000c1e9900 */
[----:B------:R-:W5:Y:S04]  /*0180*/  LDG.E.CONSTANT R17, desc[UR4][R6.64+0x280] ;  /* 0x0002800406117981 */ /* 0x000f68000c1e9900 */
[----:B------:R-:W5:Y:S01]  /*0190*/  LDG.E.CONSTANT R18, desc[UR4][R6.64+0x300] ;  /* 0x0003000406127981 */ /* 0x000f62000c1e9900 */
[----:B0-----:R-:W-:Y:S01]  /*01a0*/  IADD3 R5, PT, PT, R23, 0x200, RZ ;  /* 0x0000020017057810 */ /* 0x001fe20007ffe0ff */
[----:B--2---:R-:W-:-:S02]  /*01b0*/  FADD R27, -RZ, R22 ;  /* 0x00000016ff1b7221 */ /* 0x004fc40000000100 */
[----:B------:R0:W2:Y:S02]  /*01c0*/  LDG.E.CONSTANT R22, desc[UR4][R6.64+0x380] ;  /* 0x0003800406167981 */ /* 0x0000a4000c1e9900 */
[----:B------:R-:W-:-:S04]  /*01d0*/  FADD R26, RZ, R27 ;  /* 0x0000001bff1a7221 */ /* 0x000fc80000000000 */
[----:B------:R-:W-:-:S04]  /*01e0*/  FADD R4, -RZ, R26 ;  /* 0x0000001aff047221 */ /* 0x000fc80000000100 */
[----:B------:R-:W-:Y:S01]  /*01f0*/  FADD R28, -R27, R4 ;  /* 0x000000041b1c7221 */ /* 0x000fe20000000100 */
[----:B------:R-:W-:-:S04]  /*0200*/  IMAD.WIDE R4, R5, 0x4, R2 ;  /* 0x0000000405047825 */ /* 0x000fc800078e0202 */
[----:B---3--:R-:W-:Y:S02]  /*0210*/  FADD R29, -R28, R21 ;  /* 0x000000151c1d7221 */ /* 0x008fe40000000100 */
[----:B------:R-:W3:Y:S02]  /*0220*/  LDG.E.CONSTANT R21, desc[UR4][R4.64] ;  /* 0x0000000404157981 */ /* 0x000ee4000c1e9900 */
[----:B------:R-:W-:-:S04]  /*0230*/  FADD R27, R26, R29 ;  /* 0x0000001d1a1b7221 */ /* 0x000fc80000000000 */
[----:B------:R-:W-:-:S04]  /*0240*/  FADD R26, -R26, R27 ;  /* 0x0000001b1a1a7221 */ /* 0x000fc80000000100 */
[----:B------:R-:W-:-:S04]  /*0250*/  FADD R29, -R29, R26 ;  /* 0x0000001a1d1d7221 */ /* 0x000fc80000000100 */
[----:B----4-:R-:W-:Y:S02]  /*0260*/  FADD R26, -R29, R20 ;  /* 0x000000141d1a7221 */ /* 0x010fe40000000100 */
[----:B------:R-:W4:Y:S02]  /*0270*/  LDG.E.CONSTANT R20, desc[UR4][R4.64+0x80] ;  /* 0x0000800404147981 */ /* 0x000f24000c1e9900 */
[----:B0-----:R-:W-:-:S04]  /*0280*/  FADD R6, R27, R26 ;  /* 0x0000001a1b067221 */ /* 0x001fc80000000000 */
[----:B------:R-:W-:-:S04]  /*0290*/  FADD R27, -R27, R6 ;  /* 0x000000061b1b7221 */ /* 0x000fc80000000100 */
[----:B------:R-:W-:-:S04]  /*02a0*/  FADD R26, -R26, R27 ;  /* 0x0000001b1a1a7221 */ /* 0x000fc80000000100 */
[----:B-----5:R-:W-:Y:S02]  /*02b0*/  FADD R7, -R26, R19 ;  /* 0x000000131a077221 */ /* 0x020fe40000000100 */
[----:B------:R-:W5:Y:S02]  /*02c0*/  LDG.E.CONSTANT R19, desc[UR4][R4.64+0x100] ;  /* 0x0001000404137981 */ /* 0x000f64000c1e9900 */
[----:B------:R-:W-:-:S04]  /*02d0*/  FADD R26, R6, R7 ;  /* 0x00000007061a7221 */ /* 0x000fc80000000000 */
[----:B------:R-:W-:-:S04]  /*02e0*/  FADD R6, -R6, R26 ;  /* 0x0000001a06067221 */ /* 0x000fc80000000100 */
[----:B------:R-:W-:Y:S02]  /*02f0*/  FADD R6, -R7, R6 ;  /* 0x0000000607067221 */ /* 0x000fe40000000100 */
[----:B------:R-:W5:Y:S02]  /*0300*/  LDG.E.CONSTANT R7, desc[UR4][R4.64+0x180] ;  /* 0x0001800404077981 */ /* 0x000f64000c1e9900 */
[----:B------:R-:W-:Y:S02]  /*0310*/  FADD R27, -R6, R25 ;  /* 0x00000019061b7221 */ /* 0x000fe40000000100 */
[----:B------:R-:W5:Y:S02]  /*0320*/  LDG.E.CONSTANT R6, desc[UR4][R4.64+0x200] ;  /* 0x0002000404067981 */ /* 0x000f64000c1e9900 */
[----:B------:R-:W-:-:S04]  /*0330*/  FADD R25, R26, R27 ;  /* 0x0000001b1a197221 */ /* 0x000fc80000000000 */
[----:B------:R-:W-:-:S04]  /*0340*/  FADD R26, -R26, R25 ;  /* 0x000000191a1a7221 */ /* 0x000fc80000000100 */
[----:B------:R-:W-:-:S04]  /*0350*/  FADD R27, -R27, R26 ;  /* 0x0000001a1b1b7221 */ /* 0x000fc80000000100 */
[----:B------:R-:W-:Y:S01]  /*0360*/  FADD R24, -R27, R24 ;  /* 0x000000181b187221 */ /* 0x000fe20000000100 */
[----:B------:R-:W-:Y:S02]  /*0370*/  IADD3 R27, PT, PT, R23, 0x300, RZ ;  /* 0x00000300171b7810 */ /* 0x000fe40007ffe0ff */
[----:B------:R-:W5:Y:S01]  /*0380*/  LDG.E.CONSTANT R23, desc[UR4][R4.64+0x280] ;  /* 0x0002800404177981 */ /* 0x000f62000c1e9900 */
[----:B------:R-:W-:-:S04]  /*0390*/  FADD R26, R25, R24 ;  /* 0x00000018191a7221 */ /* 0x000fc80000000000 */
[----:B------:R-:W-:Y:S01]  /*03a0*/  FADD R25, -R25, R26 ;  /* 0x0000001a19197221 */ /* 0x000fe20000000100 */
[----:B------:R-:W-:-:S04]  /*03b0*/  IMAD.WIDE R2, R27, 0x4, R2 ;  /* 0x000000041b027825 */ /* 0x000fc800078e0202 */
[----:B------:R-:W-:Y:S02]  /*03c0*/  FADD R27, -R24, R25 ;  /* 0x00000019181b7221 */ /* 0x000fe40000000100 */
[----:B------:R-:W5:Y:S04]  /*03d0*/  LDG.E.CONSTANT R24, desc[UR4][R4.64+0x300] ;  /* 0x0003000404187981 */ /* 0x000f68000c1e9900 */
[----:B------:R0:W5:Y:S01]  /*03e0*/  LDG.E.CONSTANT R25, desc[UR4][R4.64+0x380] ;  /* 0x0003800404197981 */ /* 0x000162000c1e9900 */
[----:B------:R-:W-:-:S03]  /*03f0*/  FADD R29, -R27, R10 ;  /* 0x0000000a1b1d7221 */ /* 0x000fc60000000100 */
[----:B------:R-:W5:Y:S01]  /*0400*/  LDG.E.CONSTANT R10, desc[UR4][R2.64] ;  /* 0x00000004020a7981 */ /* 0x000f62000c1e9900 */
[----:B------:R-:W-:-:S04]  /*0410*/  FADD R27, R26, R29 ;  /* 0x0000001d1a1b7221 */ /* 0x000fc80000000000 */
[----:B------:R-:W-:Y:S01]  /*0420*/  FADD R26, -R26, R27 ;  /* 0x0000001b1a1a7221 */ /* 0x000fe20000000100 */
[----:B------:R-:W5:Y:S03]  /*0430*/  LDG.E.CONSTANT R4, desc[UR4][R2.64+0x100] ;  /* 0x0001000402047981 */ /* 0x000f66000c1e9900 */
[----:B------:R-:W-:-:S04]  /*0440*/  FADD R26, -R29, R26 ;  /* 0x0000001a1d1a7221 */ /* 0x000fc80000000100 */
[----:B------:R-:W-:Y:S02]  /*0450*/  FADD R28, -R26, R11 ;  /* 0x0000000b1a1c7221 */ /* 0x000fe40000000100 */
[----:B------:R-:W5:Y:S02]  /*0460*/  LDG.E.CONSTANT R11, desc[UR4][R2.64+0x80] ;  /* 0x00008004020b7981 */ /* 0x000f64000c1e9900 */
[----:B------:R-:W-:-:S04]  /*0470*/  FADD R26, R27, R28 ;  /* 0x0000001c1b1a7221 */ /* 0x000fc80000000000 */
[----:B------:R-:W-:-:S04]  /*0480*/  FADD R27, -R27, R26 ;  /* 0x0000001a1b1b7221 */ /* 0x000fc80000000100 */
[----:B------:R-:W-:-:S04]  /*0490*/  FADD R27, -R28, R27 ;  /* 0x0000001b1c1b7221 */ /* 0x000fc80000000100 */
[----:B0-----:R-:W-:-:S04]  /*04a0*/  FADD R5, -R27, R12 ;  /* 0x0000000c1b057221 */ /* 0x001fc80000000100 */
        /* <DEDUP_REMOVED lines=18> */
[----:B------:R-:W-:Y:S02]  /*05d0*/  FADD R27, -R12, R27 ;  /* 0x0000001b0c1b7221 */ /* 0x000fe40000000100 */
[----:B------:R0:W5:Y:S02]  /*05e0*/  LDG.E.CONSTANT R12, desc[UR4][R2.64+0x380] ;  /* 0x00038004020c7981 */ /* 0x000164000c1e9900 */
[----:B------:R-:W-:-:S04]  /*05f0*/  FADD R27, -R27, R16 ;  /* 0x000000101b1b7221 */ /* 0x000fc80000000100 */
[----:B------:R-:W-:-:S04]  /*0600*/  FADD R29, R26, R27 ;  /* 0x0000001b1a1d7221 */ /* 0x000fc80000000000 */
[----:B------:R-:W-:-:S04]  /*0610*/  FADD R26, -R26, R29 ;  /* 0x0000001d1a1a7221 */ /* 0x000fc80000000100 */
[----:B------:R-:W-:-:S04]  /*0620*/  FADD R26, -R27, R26 ;  /* 0x0000001a1b1a7221 */ /* 0x000fc80000000100 */
        /* <DEDUP_REMOVED lines=8> */
[----:B--2---:R-:W-:-:S04]  /*06b0*/  FADD R22, -R29, R22 ;  /* 0x000000161d167221 */ /* 0x004fc80000000100 */
[----:B0-----:R-:W-:-:S04]  /*06c0*/  FADD R2, R17, R22 ;  /* 0x0000001611027221 */ /* 0x001fc80000000000 */
[----:B------:R-:W-:-:S04]  /*06d0*/  FADD R17, -R17, R2 ;  /* 0x0000000211117221 */ /* 0x000fc80000000100 */
[----:B------:R-:W-:-:S04]  /*06e0*/  FADD R22, -R22, R17 ;  /* 0x0000001116167221 */ /* 0x000fc80000000100 */
[----:B---3--:R-:W-:-:S04]  /*06f0*/  FADD R21, -R22, R21 ;  /* 0x0000001516157221 */ /* 0x008fc80000000100 */
[----:B------:R-:W-:-:S04]  /*0700*/  FADD R3, R2, R21 ;  /* 0x0000001502037221 */ /* 0x000fc80000000000 */
[----:B------:R-:W-:-:S04]  /*0710*/  FADD R2, -R2, R3 ;  /* 0x0000000302027221 */ /* 0x000fc80000000100 */
[----:B------:R-:W-:-:S04]  /*0720*/  FADD R21, -R21, R2 ;  /* 0x0000000215157221 */ /* 0x000fc80000000100 */
[----:B----4-:R-:W-:-:S04]  /*0730*/  FADD R20, -R21, R20 ;  /* 0x0000001415147221 */ /* 0x010fc80000000100 */
[----:B------:R-:W-:-:S04]  /*0740*/  FADD R2, R3, R20 ;  /* 0x0000001403027221 */ /* 0x000fc80000000000 */
[----:B------:R-:W-:-:S04]  /*0750*/  FADD R3, -R3, R2 ;  /* 0x0000000203037221 */ /* 0x000fc80000000100 */
[----:B------:R-:W-:-:S04]  /*0760*/  FADD R20, -R20, R3 ;  /* 0x0000000314147221 */ /* 0x000fc80000000100 */
[----:B-----5:R-:W-:-:S04]  /*0770*/  FADD R19, -R20, R19 ;  /* 0x0000001314137221 */ /* 0x020fc80000000100 */
        /* <DEDUP_REMOVED lines=23> */
[----:B------:R-:W-:-:S04]  /*08f0*/  FADD R10, R10, -R3 ;  /* 0x800000030a0a7221 */ /* 0x000fc80000000000 */
[----:B------:R-:W-:-:S04]  /*0900*/  FADD R2, R10, R7 ;  /* 0x000000070a027221 */ /* 0x000fc80000000000 */
[----:B------:R-:W-:-:S04]  /*0910*/  FADD R3, R2, -R7 ;  /* 0x8000000702037221 */ /* 0x000fc80000000000 */
        /* <DEDUP_REMOVED lines=16> */
[----:B------:R-:W-:Y:S02]  /*0a20*/  FADD R3, -R2, R3 ;  /* 0x0000000302037221 */ /* 0x000fe40000000100 */
[----:B------:R-:W0:Y:S02]  /*0a30*/  S2R R2, SR_CgaCtaId ;  /* 0x0000000000027919 */ /* 0x000e240000008800 */
[----:B------:R-:W-:-:S04]  /*0a40*/  FADD R3, -R3, R14 ;  /* 0x0000000e03037221 */ /* 0x000fc80000000100 */
[----:B------:R-:W-:-:S04]  /*0a50*/  FADD R5, R4, R3 ;  /* 0x0000000304057221 */ /* 0x000fc80000000000 */
[----:B------:R-:W-:-:S04]  /*0a60*/  FADD R4, -R4, R5 ;  /* 0x0000000504047221 */ /* 0x000fc80000000100 */
[----:B------:R-:W-:Y:S01]  /*0a70*/  FADD R4, -R3, R4 ;  /* 0x0000000403047221 */ /* 0x000fe20000000100 */
[----:B------:R-:W-:-:S03]  /*0a80*/  ISETP.NE.AND P0, PT, R9, RZ, PT ;  /* 0x000000ff0900720c */ /* 0x000fc60003f05270 */
[----:B------:R-:W-:-:S04]  /*0a90*/  FADD R6, -R4, R15 ;  /* 0x0000000f04067221 */ /* 0x000fc80000000100 */
[----:B------:R-:W-:Y:S01]  /*0aa0*/  FADD R10, R5, R6 ;  /* 0x00000006050a7221 */ /* 0x000fe20000000000 */
[----:B------:R-:W-:-:S03]  /*0ab0*/  MOV R3, 0x400 ;  /* 0x0000040000037802 */ /* 0x000fc60000000f00 */
[----:B------:R-:W-:Y:S01]  /*0ac0*/  FADD R7, -R5, R10 ;  /* 0x0000000a05077221 */ /* 0x000fe20000000100 */
[----:B------:R-:W1:Y:S03]  /*0ad0*/  LDCU UR6, c[0x0][0x360] ;  /* 0x00006c00ff0677ac */ /* 0x000e660008000800 */
[----:B------:R-:W-:Y:S01]  /*0ae0*/  FADD R11, -R6, R7 ;  /* 0x00000007060b7221 */ /* 0x000fe20000000100 */
[----:B0-----:R-:W-:-:S04]  /*0af0*/  @!P0 LEA R7, R2, R3, 0x18 ;  /* 0x0000000302078211 */ /* 0x001fc800078ec0ff */
[----:B------:R-:W-:-:S05]  /*0b00*/  @!P0 LEA R7, R8, R7, 0x2 ;  /* 0x0000000708078211 */ /* 0x000fca00078e10ff */
[----:B------:R-:W-:Y:S01]  /*0b10*/  @!P0 STS [R7], RZ ;  /* 0x000000ff07008388 */ /* 0x000fe20000000800 */
[----:B-1----:R-:W-:Y:S01]  /*0b20*/  IMAD R16, R8, UR6, R9 ;  /* 0x0000000608107c24 */ /* 0x002fe2000f8e0209 */
[----:B------:R-:W-:-:S04]  /*0b30*/  IADD3 R13, PT, PT, R3, 0x20, RZ ;  /* 0x00000020030d7810 */ /* 0x000fc80007ffe0ff */
[C---:B------:R-:W-:Y:S02]  /*0b40*/  LOP3.LUT R4, R16.reuse, 0x1f, RZ, 0xc0, !PT ;  /* 0x0000001f10047812 */ /* 0x040fe400078ec0ff */
[----:B------:R-:W-:Y:S01]  /*0b50*/  LOP3.LUT R5, R16, 0xffffffe0, RZ, 0xc0, !PT ;  /* 0xffffffe010057812 */ /* 0x000fe200078ec0ff */
[----:B------:R-:W-:Y:S01]  /*0b60*/  FADD R11, -R11, R12 ;  /* 0x0000000c0b0b7221 */ /* 0x000fe20000000100 */
[----:B------:R-:W-:Y:S02]  /*0b70*/  LEA R6, R2, R13, 0x18 ;  /* 0x0000000d02067211 */ /* 0x000fe400078ec0ff */
[----:B------:R-:W-:Y:S01]  /*0b80*/  IADD3 R13, PT, PT, R4, R5, RZ ;  /* 0x00000005040d7210 */ /* 0x000fe20007ffe0ff */
[----:B------:R-:W-:-:S03]  /*0b90*/  FADD R11, R10, R11 ;  /* 0x0000000b0a0b7221 */ /* 0x000fc60000000000 */
[----:B------:R-:W-:Y:S01]  /*0ba0*/  LEA R12, R13, R6, 0x2 ;  /* 0x000000060d0c7211 */ /* 0x000fe200078e10ff */
[----:B------:R-:W-:Y:S06]  /*0bb0*/  BAR.SYNC.DEFER_BLOCKING 0x0 ;  /* 0x0000000000007b1d */ /* 0x000fec0000010000 */
[----:B------:R-:W-:Y:S02]  /*0bc0*/  STS [R12], R11 ;  /* 0x0000000b0c007388 */ /* 0x000fe40000000800 */
[----:B------:R-:W-:Y:S08]  /*0bd0*/  BAR.SYNC.DEFER_BLOCKING 0x0 ;  /* 0x0000000000007b1d */ /* 0x000ff00000010000 */
[----:B------:R-:W-:Y:S06]  /*0be0*/  BAR.SYNC.DEFER_BLOCKING 0x0 ;  /* 0x0000000000007b1d */ /* 0x000fec0000010000 */
[----:B------:R-:W0:Y:S04]  /*0bf0*/  LDS R10, [R12] ;  /* 0x000000000c0a7984 */ /* 0x000e280000000800 */
[----:B0-----:R-:W0:Y:S02]  /*0c00*/  SHFL.DOWN PT, R13, R10, 0x10, 0x1f ;  /* 0x0a001f000a0d7f89 */ /* 0x001e2400000e0000 */
[----:B0-----:R-:W-:-:S05]  /*0c10*/  FADD R13, R10, R13 ;  /* 0x0000000d0a0d7221 */ /* 0x001fca0000000000 */
[----:B------:R-:W0:Y:S02]  /*0c20*/  SHFL.DOWN PT, R14, R13, 0x8, 0x1f ;  /* 0x09001f000d0e7f89 */ /* 0x000e2400000e0000 */
[----:B0-----:R-:W-:-:S05]  /*0c30*/  FADD R14, R13, R14 ;  /* 0x0000000e0d0e7221 */ /* 0x001fca0000000000 */
[----:B------:R-:W0:Y:S02]  /*0c40*/  SHFL.DOWN PT, R15, R14, 0x4, 0x1f ;  /* 0x08801f000e0f7f89 */ /* 0x000e2400000e0000 */
[----:B0-----:R-:W-:-:S05]  /*0c50*/  FADD R15, R14, R15 ;  /* 0x0000000f0e0f7221 */ /* 0x001fca0000000000 */
[----:B------:R-:W0:Y:S01]  /*0c60*/  SHFL.DOWN PT, R18, R15, 0x2, 0x1f ;  /* 0x08401f000f127f89 */ /* 0x000e2200000e0000 */
[----:B------:R-:W-:Y:S01]  /*0c70*/  LOP3.LUT P0, RZ, R16, 0x1f, RZ, 0xc0, !PT ;  /* 0x0000001f10ff7812 */ /* 0x000fe2000780c0ff */
[----:B0-----:R-:W-:-:S05]  /*0c80*/  FADD R18, R15, R18 ;  /* 0x000000120f127221 */ /* 0x001fca0000000000 */
[----:B------:R-:W0:Y:S01]  /*0c90*/  SHFL.DOWN PT, R7, R18, 0x1, 0x1f ;  /* 0x08201f0012077f89 */ /* 0x000e2200000e0000 */
[----:B------:R-:W-:-:S06]  /*0ca0*/  ISETP.NE.AND P1, PT, R4, RZ, PT ;  /* 0x000000ff0400720c */ /* 0x000fcc0003f25270 */
[----:B0-----:R-:W-:-:S05]  /*0cb0*/  @!P0 FADD R7, R18, R7 ;  /* 0x0000000712078221 */ /* 0x001fca0000000000 */
[----:B------:R-:W-:Y:S02]  /*0cc0*/  @!P0 STS [R12], R7 ;  /* 0x000000070c008388 */ /* 0x000fe40000000800 */
[----:B------:R-:W-:Y:S02]  /*0cd0*/  @!P1 LEA R11, R2, R3, 0x18 ;  /* 0x00000003020b9211 */ /* 0x000fe400078ec0ff */
[----:B------:R-:W-:Y:S01]  /*0ce0*/  @!P1 LEA R5, R5, R6, 0x2 ;  /* 0x0000000605059211 */ /* 0x000fe200078e10ff */
[----:B------:R-:W-:Y:S01]  /*0cf0*/  BAR.SYNC.DEFER_BLOCKING 0x0 ;  /* 0x0000000000007b1d */ /* 0x000fe20000010000 */
[----:B------:R-:W-:-:S05]  /*0d00*/  @!P1 LEA R11, R8, R11, 0x2 ;  /* 0x0000000b080b9211 */ /* 0x000fca00078e10ff */
[----:B------:R-:W-:Y:S04]  /*0d10*/  @!P1 LDS R5, [R5] ;  /* 0x0000000005059984 */ /* 0x000fe80000000800 */
[----:B------:R-:W0:Y:S01]  /*0d20*/  @!P1 LDS R4, [R11] ;  /* 0x000000000b049984 */ /* 0x000e220000000800 */
[----:B------:R-:W-:-:S04]  /*0d30*/  ISETP.NE.AND P0, PT, R8, RZ, PT ;  /* 0x000000ff0800720c */ /* 0x000fc80003f05270 */
[----:B------:R-:W-:-:S13]  /*0d40*/  ISETP.LT.AND P0, PT, R9, 0x8, !P0 ;  /* 0x000000080900780c */ /* 0x000fda0004701270 */
[----:B------:R-:W-:Y:S02]  /*0d50*/  @P0 LEA R6, R2, R3, 0x18 ;  /* 0x0000000302060211 */ /* 0x000fe400078ec0ff */
[----:B------:R-:W1:Y:S01]  /*0d60*/  @P0 LDC.64 R2, c[0x0][0x388] ;  /* 0x0000e200ff020b82 */ /* 0x000e620000000a00 */
[----:B0-----:R-:W-:-:S05]  /*0d70*/  @!P1 FADD R4, R5, R4 ;  /* 0x0000000405049221 */ /* 0x001fca0000000000 */
[----:B------:R-:W-:Y:S01]  /*0d80*/  @!P1 STS [R11], R4 ;  /* 0x000000040b009388 */ /* 0x000fe20000000800 */
[----:B------:R-:W-:Y:S01]  /*0d90*/  @P0 LEA R6, R9, R6, 0x2 ;  /* 0x0000000609060211 */ /* 0x000fe200078e10ff */
[----:B------:R-:W-:Y:S06]  /*0da0*/  BAR.SYNC.DEFER_BLOCKING 0x0 ;  /* 0x0000000000007b1d */ /* 0x000fec0000010000 */
[----:B------:R-:W0:Y:S01]  /*0db0*/  @P0 LDS R7, [R6] ;  /* 0x0000000006070984 */ /* 0x000e220000000800 */
[----:B------:R-:W-:-:S05]  /*0dc0*/  @P0 LEA R9, R0, R9, 0x3 ;  /* 0x0000000900090211 */ /* 0x000fca00078e18ff */
[----:B-1----:R-:W-:-:S05]  /*0dd0*/  @P0 IMAD.WIDE R2, R9, 0x4, R2 ;  /* 0x0000000409020825 */ /* 0x002fca00078e0202 */
[----:B0-----:R-:W-:Y:S01]  /*0de0*/  @P0 STG.E desc[UR4][R2.64], R7 ;  /* 0x0000000702000986 */ /* 0x001fe2000c101904 */
[----:B------:R-:W-:Y:S06]  /*0df0*/  BAR.SYNC.DEFER_BLOCKING 0x0 ;  /* 0x0000000000007b1d */ /* 0x000fec0000010000 */
[----:B------:R-:W-:Y:S05]  /*0e00*/  EXIT ;  /* 0x000000000000794d */ /* 0x000fea0003800000 */
.L_x_0:
[----:B------:R-:W-:-:S00]  /*0e10*/  BRA `(.L_x_0) ;  /* 0xfffffffc00fc7947 */ /* 0x000fc0000383ffff */
[----:B------:R-:W-:-:S00]  /*0e20*/  NOP ;  /* 0x0000000000007918 */ /* 0x000fc00000000000 */
        /* <DEDUP_REMOVED lines=13> */
.L_x_1:


//--------------------- .nv.shared.Fused_ReduceSum_split_17495823771920971512_kernel0 --------------------------
	.section	.nv.shared.Fused_ReduceSum_split_17495823771920971512_kernel0,"aw",@nobits
	.sectionflags	@""
	.align	4
.nv.shared.Fused_ReduceSum_split_17495823771920971512_kernel0:
	.zero		2080


//--------------------- .nv.shared.reserved.0     --------------------------
	.section	.nv.shared.reserved.0,"aw",@nobits
	.weak		__nv_reservedSMEM_offset_0_alias
	.size		__nv_reservedSMEM_offset_0_alias, 0, 64
	.other		__nv_reservedSMEM_offset_0_alias,@"STO_CUDA_RESERVED_SHARED STV_DEFAULT"
__nv_reservedSMEM_offset_0_alias:
	.zero		0
	.zero		64


//--------------------- .nv.constant0.Fused_ReduceSum_split_17495823771920971512_kernel0 --------------------------
	.section	.nv.constant0.Fused_ReduceSum_split_17495823771920971512_kernel0,"a",@progbits
	.sectionflags	@""
	.align	4
.nv.constant0.Fused_ReduceSum_split_17495823771920971512_kernel0:
	.zero		920


//--------------------- SYMBOLS --------------------------

	.type		.nv.reservedSmem.offset0,@object
	.size		.nv.reservedSmem.offset0,0x4
	.type		.nv.reservedSmem.cap,@object
	.size		.nv.reservedSmem.cap,0x4
